//
// Generated by NVIDIA NVVM Compiler
//
// Compiler Build ID: CL-36424714
// Cuda compilation tools, release 13.0, V13.0.88
// Based on NVVM 20.0.0
//

.version 9.0
.target sm_100
.address_size 64

	// .globl	_Z10degree_kerILi16EEvPKiiPi

.visible .entry _Z10degree_kerILi16EEvPKiiPi(
	.param .u64 .ptr .align 1 _Z10degree_kerILi16EEvPKiiPi_param_0,
	.param .u32 _Z10degree_kerILi16EEvPKiiPi_param_1,
	.param .u64 .ptr .align 1 _Z10degree_kerILi16EEvPKiiPi_param_2
)
{
	.reg .pred 	%p<3>;
	.reg .b32 	%r<8>;
	.reg .b64 	%rd<7>;

	ld.param.u64 	%rd1, [_Z10degree_kerILi16EEvPKiiPi_param_0];
	ld.param.u32 	%r2, [_Z10degree_kerILi16EEvPKiiPi_param_1];
	ld.param.u64 	%rd2, [_Z10degree_kerILi16EEvPKiiPi_param_2];
	mov.u32 	%r3, %ctaid.x;
	shl.b32 	%r4, %r3, 4;
	mov.u32 	%r5, %tid.x;
	add.s32 	%r1, %r4, %r5;
	setp.ge.s32 	%p1, %r1, %r2;
	@%p1 bra 	$L__BB0_3;
	cvta.to.global.u64 	%rd3, %rd1;
	mul.wide.s32 	%rd4, %r1, 4;
	add.s64 	%rd5, %rd3, %rd4;
	ld.global.u32 	%r6, [%rd5];
	setp.eq.s32 	%p2, %r6, 0;
	@%p2 bra 	$L__BB0_3;
	cvta.to.global.u64 	%rd6, %rd2;
	atom.global.min.s32 	%r7, [%rd6], %r1;
$L__BB0_3:
	ret;

}


// ===== COMPILED SASS (sm_100) =====

	.target	sm_100

	.elftype	@"ET_EXEC"


//--------------------- .note.nv.tkinfo           --------------------------
	.section	.note.nv.tkinfo,"",@"SHT_NOTE"
	.sectionflags	@"SHF_NOTE_NV_TKINFO"
	.tkinfo
        /*0018*/ 	.word	0x00000002
        /*0030*/ 	.string	""
        /*0030*/ 	.string	"ptxas"
        /*0030*/ 	.string	"Cuda compilation tools, release 13.0, V13.0.88"
        /*0030*/ 	.string	"Build cuda_13.0.r13.0/compiler.36424714_0"
        /*0030*/ 	.string	"-arch sm_100 -m 64 "



//--------------------- .note.nv.cuinfo           --------------------------
	.section	.note.nv.cuinfo,"",@"SHT_NOTE"
	.sectionflags	@"SHF_NOTE_NV_CUINFO"
        /*0018*/ 	.short	0x0002
        /*001a*/ 	.short	0x0064
        /*001c*/ 	.short	0x0082
	.zero		2


//--------------------- .nv.info                  --------------------------
	.section	.nv.info,"",@"SHT_CUDA_INFO"
	.align	4


	//----- nvinfo : EIATTR_REGCOUNT
	.align		4
        /*0000*/ 	.byte	0x04, 0x2f
        /*0002*/ 	.short	(.L_1 - .L_0)
	.align		4
.L_0:
        /*0004*/ 	.word	index@(_Z10degree_kerILi16EEvPKiiPi)
        /*0008*/ 	.word	0x00000008


	//----- nvinfo : EIATTR_FRAME_SIZE
	.align		4
.L_1:
        /*000c*/ 	.byte	0x04, 0x11
        /*000e*/ 	.short	(.L_3 - .L_2)
	.align		4
.L_2:
        /*0010*/ 	.word	index@(_Z10degree_kerILi16EEvPKiiPi)
        /*0014*/ 	.word	0x00000000


	//----- nvinfo : EIATTR_MIN_STACK_SIZE
	.align		4
.L_3:
        /*0018*/ 	.byte	0x04, 0x12
        /*001a*/ 	.short	(.L_5 - .L_4)
	.align		4
.L_4:
        /*001c*/ 	.word	index@(_Z10degree_kerILi16EEvPKiiPi)
        /*0020*/ 	.word	0x00000000
.L_5:


//--------------------- .nv.compat                --------------------------
	.section	.nv.compat,"",@"SHT_CUDA_COMPAT_INFO"
	.align	4
        /*0000*/ 	.byte	0x02, 0x09, 0x00, 0x00, 0x02, 0x02, 0x01, 0x00, 0x02, 0x05, 0x05, 0x00, 0x03, 0x07, 0x01, 0x01
        /*0010*/ 	.byte	0x02, 0x03, 0x00, 0x00, 0x02, 0x06, 0x01, 0x00, 0x04, 0x0b, 0x08, 0x00, 0x09, 0x00, 0x00, 0x00
        /*0020*/ 	.byte	0x00, 0x00, 0x00, 0x00


//--------------------- .nv.info._Z10degree_kerILi16EEvPKiiPi --------------------------
	.section	.nv.info._Z10degree_kerILi16EEvPKiiPi,"",@"SHT_CUDA_INFO"
	.sectionflags	@""
	.align	4


	//----- nvinfo : EIATTR_CUDA_API_VERSION
	.align		4
        /*0000*/ 	.byte	0x04, 0x37
        /*0002*/ 	.short	(.L_7 - .L_6)
.L_6:
        /*0004*/ 	.word	0x00000082


	//----- nvinfo : EIATTR_KPARAM_INFO
	.align		4
.L_7:
        /*0008*/ 	.byte	0x04, 0x17
        /*000a*/ 	.short	(.L_9 - .L_8)
.L_8:
        /*000c*/ 	.word	0x00000000
        /*0010*/ 	.short	0x0002
        /*0012*/ 	.short	0x0010
        /*0014*/ 	.byte	0x00, 0xf5, 0x21, 0x00


	//----- nvinfo : EIATTR_KPARAM_INFO
	.align		4
.L_9:
        /*0018*/ 	.byte	0x04, 0x17
        /*001a*/ 	.short	(.L_11 - .L_10)
.L_10:
        /*001c*/ 	.word	0x00000000
        /*0020*/ 	.short	0x0001
        /*0022*/ 	.short	0x0008
        /*0024*/ 	.byte	0x00, 0xf0, 0x11, 0x00


	//----- nvinfo : EIATTR_KPARAM_INFO
	.align		4
.L_11:
        /*0028*/ 	.byte	0x04, 0x17
        /*002a*/ 	.short	(.L_13 - .L_12)
.L_12:
        /*002c*/ 	.word	0x00000000
        /*0030*/ 	.short	0x0000
        /*0032*/ 	.short	0x0000
        /*0034*/ 	.byte	0x00, 0xf5, 0x21, 0x00


	//----- nvinfo : EIATTR_SPARSE_MMA_MASK
	.align		4
.L_13:
        /*0038*/ 	.byte	0x03, 0x50
        /*003a*/ 	.short	0x0000


	//----- nvinfo : EIATTR_MAXREG_COUNT
	.align		4
        /*003c*/ 	.byte	0x03, 0x1b
        /*003e*/ 	.short	0x00ff


	//----- nvinfo : EIATTR_MERCURY_ISA_VERSION
	.align		4
        /*0040*/ 	.byte	0x03, 0x5f
        /*0042*/ 	.short	0x0101


	//----- nvinfo : EIATTR_INT_WARP_WIDE_INSTR_OFFSETS
	.align		4
        /*0044*/ 	.byte	0x04, 0x31
        /*0046*/ 	.short	(.L_15 - .L_14)


	//   ....[0]....
.L_14:
        /*0048*/ 	.word	0x000000f0


	//   ....[1]....
        /*004c*/ 	.word	0x00000100


	//----- nvinfo : EIATTR_VRC_CTA_INIT_COUNT
	.align		4
.L_15:
        /*0050*/ 	.byte	0x02, 0x4a
	.zero		1
	.zero		1


	//----- nvinfo : EIATTR_EXIT_INSTR_OFFSETS
	.align		4
        /*0054*/ 	.byte	0x04, 0x1c
        /*0056*/ 	.short	(.L_17 - .L_16)


	//   ....[0]....
.L_16:
        /*0058*/ 	.word	0x00000060


	//   ....[1]....
        /*005c*/ 	.word	0x000000c0


	//   ....[2]....
        /*0060*/ 	.word	0x00000150


	//----- nvinfo : EIATTR_CBANK_PARAM_SIZE
	.align		4
.L_17:
        /*0064*/ 	.byte	0x03, 0x19
        /*0066*/ 	.short	0x0018


	//----- nvinfo : EIATTR_PARAM_CBANK
	.align		4
        /*0068*/ 	.byte	0x04, 0x0a
        /*006a*/ 	.short	(.L_19 - .L_18)
	.align		4
.L_18:
        /*006c*/ 	.word	index@(.nv.constant0._Z10degree_kerILi16EEvPKiiPi)
        /*0070*/ 	.short	0x0380
        /*0072*/ 	.short	0x0018


	//----- nvinfo : EIATTR_SW_WAR
	.align		4
.L_19:
        /*0074*/ 	.byte	0x04, 0x36
        /*0076*/ 	.short	(.L_21 - .L_20)
.L_20:
        /*0078*/ 	.word	0x00000008
.L_21:


//--------------------- .nv.callgraph             --------------------------
	.section	.nv.callgraph,"",@"SHT_CUDA_CALLGRAPH"
	.align	4
	.sectionentsize	8
	.align		4
        /*0000*/ 	.word	0x00000000
	.align		4
        /*0004*/ 	.word	0xffffffff
	.align		4
        /*0008*/ 	.word	0x00000000
	.align		4
        /*000c*/ 	.word	0xfffffffe
	.align		4
        /*0010*/ 	.word	0x00000000
	.align		4
        /*0014*/ 	.word	0xfffffffd
	.align		4
        /*0018*/ 	.word	0x00000000
	.align		4
        /*001c*/ 	.word	0xfffffffc


//--------------------- .text._Z10degree_kerILi16EEvPKiiPi --------------------------
	.section	.text._Z10degree_kerILi16EEvPKiiPi,"ax",@progbits
	.align	128
        .global         _Z10degree_kerILi16EEvPKiiPi
        .type           _Z10degree_kerILi16EEvPKiiPi,@function
        .size           _Z10degree_kerILi16EEvPKiiPi,(.L_x_1 - _Z10degree_kerILi16EEvPKiiPi)
        .other          _Z10degree_kerILi16EEvPKiiPi,@"STO_CUDA_ENTRY STV_DEFAULT"
_Z10degree_kerILi16EEvPKiiPi:
.text._Z10degree_kerILi16EEvPKiiPi:
[----:B------:R-:W-:Y:S01]  /*0000*/  LDC R1, c[0x0][0x37c] ;  /* 0x0000df00ff017b82 */ /* 0x000fe20000000800 */
[----:B------:R-:W0:Y:S01]  /*0010*/  S2R R5, SR_CTAID.X ;  /* 0x0000000000057919 */ /* 0x000e220000002500 */
[----:B------:R-:W1:Y:S01]  /*0020*/  LDCU UR4, c[0x0][0x388] ;  /* 0x00007100ff0477ac */ /* 0x000e620008000800 */
[----:B------:R-:W0:Y:S02]  /*0030*/  S2R R0, SR_TID.X ;  /* 0x0000000000007919 */ /* 0x000e240000002100 */
[----:B0-----:R-:W-:-:S05]  /*0040*/  IMAD R5, R5, 0x10, R0 ;  /* 0x0000001005057824 */ /* 0x001fca00078e0200 */
[----:B-1----:R-:W-:-:S13]  /*0050*/  ISETP.GE.AND P0, PT, R5, UR4, PT ;  /* 0x0000000405007c0c */ /* 0x002fda000bf06270 */
[----:B------:R-:W-:Y:S05]  /*0060*/  @P0 EXIT ;  /* 0x000000000000094d */ /* 0x000fea0003800000 */
[----:B------:R-:W0:Y:S01]  /*0070*/  LDC.64 R2, c[0x0][0x380] ;  /* 0x0000e000ff027b82 */ /* 0x000e220000000a00 */
[----:B------:R-:W1:Y:S01]  /*0080*/  LDCU.64 UR6, c[0x0][0x358] ;  /* 0x00006b00ff0677ac */ /* 0x000e620008000a00 */
[----:B0-----:R-:W-:-:S06]  /*0090*/  IMAD.WIDE R2, R5, 0x4, R2 ;  /* 0x0000000405027825 */ /* 0x001fcc00078e0202 */
[----:B-1----:R-:W2:Y:S02]  /*00a0*/  LDG.E R2, desc[UR6][R2.64] ;  /* 0x0000000602027981 */ /* 0x002ea4000c1e1900 */
[----:B--2---:R-:W-:-:S13]  /*00b0*/  ISETP.NE.AND P0, PT, R2, RZ, PT ;  /* 0x000000ff0200720c */ /* 0x004fda0003f05270 */
[----:B------:R-:W-:Y:S05]  /*00c0*/  @!P0 EXIT ;  /* 0x000000000000894d */ /* 0x000fea0003800000 */
[----:B------:R-:W0:Y:S01]  /*00d0*/  S2R R0, SR_LANEID ;  /* 0x0000000000007919 */ /* 0x000e220000000000 */
[----:B------:R-:W1:Y:S01]  /*00e0*/  LDC.64 R2, c[0x0][0x390] ;  /* 0x0000e400ff027b82 */ /* 0x000e620000000a00 */
[----:B------:R-:W-:Y:S01]  /*00f0*/  VOTEU.ANY UR4, UPT, PT ;  /* 0x0000000000047886 */ /* 0x000fe200038e0100 */
[----:B------:R-:W-:Y:S01]  /*0100*/  CREDUX.MIN.S32 UR5, R5 ;  /* 0x00000000050572cc */ /* 0x000fe20000008200 */
[----:B------:R-:W-:-:S12]  /*0110*/  UFLO.U32 UR4, UR4 ;  /* 0x00000004000472bd */ /* 0x000fd800080e0000 */
[----:B------:R-:W-:Y:S01]  /*0120*/  IMAD.U32 R5, RZ, RZ, UR5 ;  /* 0x00000005ff057e24 */ /* 0x000fe2000f8e00ff */
[----:B0-----:R-:W-:-:S13]  /*0130*/  ISETP.EQ.U32.AND P0, PT, R0, UR4, PT ;  /* 0x0000000400007c0c */ /* 0x001fda000bf02070 */
[----:B-1----:R-:W-:Y:S01]  /*0140*/  @P0 REDG.E.MIN.S32.STRONG.GPU desc[UR6][R2.64], R5 ;  /* 0x000000050200098e */ /* 0x002fe2000c92e306 */
[----:B------:R-:W-:Y:S05]  /*0150*/  EXIT ;  /* 0x000000000000794d */ /* 0x000fea0003800000 */
.L_x_0:
[----:B------:R-:W-:-:S00]  /*0160*/  BRA `(.L_x_0) ;  /* 0xfffffffc00fc7947 */ /* 0x000fc0000383ffff */
[----:B------:R-:W-:-:S00]  /*0170*/  NOP ;  /* 0x0000000000007918 */ /* 0x000fc00000000000 */
        /* <DEDUP_REMOVED lines=8> */
.L_x_1:


//--------------------- .nv.shared.reserved.0     --------------------------
	.section	.nv.shared.reserved.0,"aw",@nobits
	.weak		__nv_reservedSMEM_offset_0_alias
	.size		__nv_reservedSMEM_offset_0_alias, 0, 64
	.other		__nv_reservedSMEM_offset_0_alias,@"STO_CUDA_RESERVED_SHARED STV_DEFAULT"
__nv_reservedSMEM_offset_0_alias:
	.zero		0
	.zero		64


//--------------------- .nv.constant0._Z10degree_kerILi16EEvPKiiPi --------------------------
	.section	.nv.constant0._Z10degree_kerILi16EEvPKiiPi,"a",@progbits
	.sectionflags	@""
	.align	4
.nv.constant0._Z10degree_kerILi16EEvPKiiPi:
	.zero		920


//--------------------- SYMBOLS --------------------------

	.type		.nv.reservedSmem.offset0,@object
	.size		.nv.reservedSmem.offset0,0x4
